	.headerflags	@"EF_CUDA_TEXMODE_UNIFIED EF_CUDA_64BIT_ADDRESS EF_CUDA_ACCELERATORS EF_CUDA_SM90 EF_CUDA_VIRTUAL_SM(EF_CUDA_SM90)"
	.elftype	@"ET_EXEC"


//--------------------- .nv.info                  --------------------------
	.section	.nv.info,"",@"SHT_CUDA_INFO"
	.align	4


	//----- nvinfo : EIATTR_REGCOUNT
	.align		4
        /*0000*/ 	.byte	0x04, 0x2f
        /*0002*/ 	.short	(.L_3 - .L_2)
	.align		4
.L_2:
        /*0004*/ 	.word	index@(triton_poi_fused__native_batch_norm_legit_no_training_add_4)
        /*0008*/ 	.word	0x00000014


	//----- nvinfo : EIATTR_MIN_STACK_SIZE
	.align		4
.L_3:
        /*000c*/ 	.byte	0x04, 0x12
        /*000e*/ 	.short	(.L_5 - .L_4)
	.align		4
.L_4:
        /*0010*/ 	.word	index@(triton_poi_fused__native_batch_norm_legit_no_training_add_4)
        /*0014*/ 	.word	0x00000000


	//----- nvinfo : EIATTR_FRAME_SIZE
	.align		4
.L_5:
        /*0018*/ 	.byte	0x04, 0x11
        /*001a*/ 	.short	(.L_7 - .L_6)
	.align		4
.L_6:
        /*001c*/ 	.word	index@(triton_poi_fused__native_batch_norm_legit_no_training_add_4)
        /*0020*/ 	.word	0x00000000


	//----- nvinfo : EIATTR_MIN_STACK_SIZE
	.align		4
.L_7:
        /*0024*/ 	.byte	0x04, 0x12
        /*0026*/ 	.short	(.L_9 - .L_8)
	.align		4
.L_8:
        /*0028*/ 	.word	index@(triton_poi_fused__native_batch_norm_legit_no_training_add_4)
        /*002c*/ 	.word	0x00000000
.L_9:


//--------------------- .nv.info.triton_poi_fused__native_batch_norm_legit_no_training_add_4 --------------------------
	.section	.nv.info.triton_poi_fused__native_batch_norm_legit_no_training_add_4,"",@"SHT_CUDA_INFO"
	.sectionflags	@""
	.align	4


	//----- nvinfo : EIATTR_CUDA_API_VERSION
	.align		4
        /*0000*/ 	.byte	0x04, 0x37
        /*0002*/ 	.short	(.L_11 - .L_10)
.L_10:
        /*0004*/ 	.word	0x0000007c


	//----- nvinfo : EIATTR_KPARAM_INFO
	.align		4
.L_11:
        /*0008*/ 	.byte	0x04, 0x17
        /*000a*/ 	.short	(.L_13 - .L_12)
.L_12:
        /*000c*/ 	.word	0x00000000
        /*0010*/ 	.short	0x0007
        /*0012*/ 	.short	0x0038
        /*0014*/ 	.byte	0x00, 0xf0, 0x11, 0x00


	//----- nvinfo : EIATTR_KPARAM_INFO
	.align		4
.L_13:
        /*0018*/ 	.byte	0x04, 0x17
        /*001a*/ 	.short	(.L_15 - .L_14)
.L_14:
        /*001c*/ 	.word	0x00000000
        /*0020*/ 	.short	0x0006
        /*0022*/ 	.short	0x0030
        /*0024*/ 	.byte	0x00, 0xf4, 0x21, 0x00


	//----- nvinfo : EIATTR_KPARAM_INFO
	.align		4
.L_15:
        /*0028*/ 	.byte	0x04, 0x17
        /*002a*/ 	.short	(.L_17 - .L_16)
.L_16:
        /*002c*/ 	.word	0x00000000
        /*0030*/ 	.short	0x0005
        /*0032*/ 	.short	0x0028
        /*0034*/ 	.byte	0x00, 0xf4, 0x21, 0x00


	//----- nvinfo : EIATTR_KPARAM_INFO
	.align		4
.L_17:
        /*0038*/ 	.byte	0x04, 0x17
        /*003a*/ 	.short	(.L_19 - .L_18)
.L_18:
        /*003c*/ 	.word	0x00000000
        /*0040*/ 	.short	0x0004
        /*0042*/ 	.short	0x0020
        /*0044*/ 	.byte	0x00, 0xf4, 0x21, 0x00


	//----- nvinfo : EIATTR_KPARAM_INFO
	.align		4
.L_19:
        /*0048*/ 	.byte	0x04, 0x17
        /*004a*/ 	.short	(.L_21 - .L_20)
.L_20:
        /*004c*/ 	.word	0x00000000
        /*0050*/ 	.short	0x0003
        /*0052*/ 	.short	0x0018
        /*0054*/ 	.byte	0x00, 0xf4, 0x21, 0x00


	//----- nvinfo : EIATTR_KPARAM_INFO
	.align		4
.L_21:
        /*0058*/ 	.byte	0x04, 0x17
        /*005a*/ 	.short	(.L_23 - .L_22)
.L_22:
        /*005c*/ 	.word	0x00000000
        /*0060*/ 	.short	0x0002
        /*0062*/ 	.short	0x0010
        /*0064*/ 	.byte	0x00, 0xf4, 0x21, 0x00


	//----- nvinfo : EIATTR_KPARAM_INFO
	.align		4
.L_23:
        /*0068*/ 	.byte	0x04, 0x17
        /*006a*/ 	.short	(.L_25 - .L_24)
.L_24:
        /*006c*/ 	.word	0x00000000
        /*0070*/ 	.short	0x0001
        /*0072*/ 	.short	0x0008
        /*0074*/ 	.byte	0x00, 0xf4, 0x21, 0x00


	//----- nvinfo : EIATTR_KPARAM_INFO
	.align		4
.L_25:
        /*0078*/ 	.byte	0x04, 0x17
        /*007a*/ 	.short	(.L_27 - .L_26)
.L_26:
        /*007c*/ 	.word	0x00000000
        /*0080*/ 	.short	0x0000
        /*0082*/ 	.short	0x0000
        /*0084*/ 	.byte	0x00, 0xf4, 0x21, 0x00


	//----- nvinfo : EIATTR_SPARSE_MMA_MASK
	.align		4
.L_27:
        /*0088*/ 	.byte	0x03, 0x50
        /*008a*/ 	.short	0x0000


	//----- nvinfo : EIATTR_MAXREG_COUNT
	.align		4
        /*008c*/ 	.byte	0x03, 0x1b
        /*008e*/ 	.short	0x00ff


	//----- nvinfo : EIATTR_EXIT_INSTR_OFFSETS
	.align		4
        /*0090*/ 	.byte	0x04, 0x1c
        /*0092*/ 	.short	(.L_29 - .L_28)


	//   ....[0]....
.L_28:
        /*0094*/ 	.word	0x00000360


	//----- nvinfo : EIATTR_REQNTID
	.align		4
.L_29:
        /*0098*/ 	.byte	0x04, 0x10
        /*009a*/ 	.short	(.L_31 - .L_30)
.L_30:
        /*009c*/ 	.word	0x00000100
        /*00a0*/ 	.word	0x00000001
        /*00a4*/ 	.word	0x00000001


	//----- nvinfo : EIATTR_CBANK_PARAM_SIZE
	.align		4
.L_31:
        /*00a8*/ 	.byte	0x03, 0x19
        /*00aa*/ 	.short	0x003c


	//----- nvinfo : EIATTR_PARAM_CBANK
	.align		4
        /*00ac*/ 	.byte	0x04, 0x0a
        /*00ae*/ 	.short	(.L_33 - .L_32)
	.align		4
.L_32:
        /*00b0*/ 	.word	index@(.nv.constant0.triton_poi_fused__native_batch_norm_legit_no_training_add_4)
        /*00b4*/ 	.short	0x0210
        /*00b6*/ 	.short	0x003c


	//----- nvinfo : EIATTR_SW_WAR
	.align		4
.L_33:
        /*00b8*/ 	.byte	0x04, 0x36
        /*00ba*/ 	.short	(.L_35 - .L_34)
.L_34:
        /*00bc*/ 	.word	0x00000008
.L_35:


//--------------------- .nv.callgraph             --------------------------
	.section	.nv.callgraph,"",@"SHT_CUDA_CALLGRAPH"
	.align	4
	.sectionentsize	8
	.align		4
        /*0000*/ 	.word	0x00000000
	.align		4
        /*0004*/ 	.word	0xffffffff
	.align		4
        /*0008*/ 	.word	0x00000000
	.align		4
        /*000c*/ 	.word	0xfffffffe
	.align		4
        /*0010*/ 	.word	0x00000000
	.align		4
        /*0014*/ 	.word	0xfffffffd
	.align		4
        /*0018*/ 	.word	0x00000000
	.align		4
        /*001c*/ 	.word	0xfffffffc


//--------------------- .nv.constant4             --------------------------
	.section	.nv.constant4,"a",@progbits
	.align	8
	.align		8
.nv.constant4:
        /*0000*/ 	.dword	_$_str
	.align		8
        /*0008*/ 	.dword	_$_str_$_2


//--------------------- .text.triton_poi_fused__native_batch_norm_legit_no_training_add_4 --------------------------
	.section	.text.triton_poi_fused__native_batch_norm_legit_no_training_add_4,"ax",@progbits
	.align	128
        .global         triton_poi_fused__native_batch_norm_legit_no_training_add_4
        .type           triton_poi_fused__native_batch_norm_legit_no_training_add_4,@function
        .size           triton_poi_fused__native_batch_norm_legit_no_training_add_4,(.L_x_1 - triton_poi_fused__native_batch_norm_legit_no_training_add_4)
        .other          triton_poi_fused__native_batch_norm_legit_no_training_add_4,@"STO_CUDA_ENTRY STV_DEFAULT"
triton_poi_fused__native_batch_norm_legit_no_training_add_4:
.text.triton_poi_fused__native_batch_norm_legit_no_training_add_4:
[----:B------:R-:W-:Y:S01]  /*0000*/  LDC R1, c[0x0][0x28] ;  /* 0x00000a00ff017b82 */ /* 0x000fe20000000800 */
[----:B------:R-:W1:Y:S07]  /*0010*/  S2R R0, SR_TID.X ;  /* 0x0000000000007919 */ /* 0x000e6e0000002100 */
[----:B------:R-:W2:Y:S01]  /*0020*/  LDC.64 R10, c[0x0][0x228] ;  /* 0x00008a00ff0a7b82 */ /* 0x000ea20000000a00 */
[----:B------:R-:W-:Y:S01]  /*0030*/  ULDC.64 UR4, c[0x0][0x208] ;  /* 0x0000820000047ab9 */ /* 0x000fe20000000a00 */
[----:B------:R-:W3:Y:S06]  /*0040*/  S2R R5, SR_CTAID.X ;  /* 0x0000000000057919 */ /* 0x000eec0000002500 */
[----:B------:R-:W4:Y:S08]  /*0050*/  LDC.64 R6, c[0x0][0x218] ;  /* 0x00008600ff067b82 */ /* 0x000f300000000a00 */
[----:B------:R-:W5:Y:S08]  /*0060*/  LDC.64 R8, c[0x0][0x220] ;  /* 0x00008800ff087b82 */ /* 0x000f700000000a00 */
[----:B------:R-:W5:Y:S01]  /*0070*/  LDC.64 R12, c[0x0][0x230] ;  /* 0x00008c00ff0c7b82 */ /* 0x000f620000000a00 */
[----:B-1----:R-:W-:-:S07]  /*0080*/  SHF.L.U32 R0, R0, 0x1, RZ ;  /* 0x0000000100007819 */ /* 0x002fce00000006ff */
[----:B------:R-:W1:Y:S01]  /*0090*/  LDC.64 R14, c[0x0][0x238] ;  /* 0x00008e00ff0e7b82 */ /* 0x000e620000000a00 */
[----:B---3--:R-:W-:Y:S02]  /*00a0*/  SHF.R.S32.HI R3, RZ, 0x16, R5 ;  /* 0x00000016ff037819 */ /* 0x008fe40000011405 */
[----:B------:R-:W-:Y:S02]  /*00b0*/  LOP3.LUT R0, R0, 0x1fe, RZ, 0xc0, !PT ;  /* 0x000001fe00007812 */ /* 0x000fe400078ec0ff */
[----:B------:R-:W-:Y:S02]  /*00c0*/  SGXT R3, R3, 0x1 ;  /* 0x000000010303781a */ /* 0x000fe40000000200 */
[----:B------:R-:W-:-:S04]  /*00d0*/  LEA R0, R5, R0, 0x9 ;  /* 0x0000000005007211 */ /* 0x000fc800078e48ff */
[----:B------:R-:W-:-:S04]  /*00e0*/  LEA.HI R3, R3, R0, RZ, 0xa ;  /* 0x0000000003037211 */ /* 0x000fc800078f50ff */
[----:B------:R-:W-:-:S04]  /*00f0*/  SHF.R.S32.HI R3, RZ, 0xa, R3 ;  /* 0x0000000aff037819 */ /* 0x000fc80000011403 */
[----:B------:R-:W-:-:S04]  /*0100*/  LEA.HI R2, R3, R3, RZ, 0x5 ;  /* 0x0000000303027211 */ /* 0x000fc800078f28ff */
[----:B------:R-:W-:-:S04]  /*0110*/  LOP3.LUT R2, R2, 0xffffffe0, RZ, 0xc0, !PT ;  /* 0xffffffe002027812 */ /* 0x000fc800078ec0ff */
[----:B------:R-:W-:Y:S02]  /*0120*/  IADD3 R17, R3, -R2, RZ ;  /* 0x8000000203117210 */ /* 0x000fe40007ffe0ff */
[----:B------:R-:W3:Y:S03]  /*0130*/  LDC.64 R2, c[0x0][0x210] ;  /* 0x00008400ff027b82 */ /* 0x000ee60000000a00 */
[----:B--2---:R-:W-:-:S05]  /*0140*/  IMAD.WIDE R10, R17, 0x4, R10 ;  /* 0x00000004110a7825 */ /* 0x004fca00078e020a */
[----:B------:R1:W2:Y:S01]  /*0150*/  LDG.E.EL R4, desc[UR4][R10.64] ;  /* 0x000000040a047981 */ /* 0x0002a2000c2e1900 */
[----:B----4-:R-:W-:-:S04]  /*0160*/  IMAD.WIDE R6, R0, 0x4, R6 ;  /* 0x0000000400067825 */ /* 0x010fc800078e0206 */
[C---:B-----5:R-:W-:Y:S02]  /*0170*/  IMAD.WIDE R8, R17.reuse, 0x4, R8 ;  /* 0x0000000411087825 */ /* 0x060fe400078e0208 */
[----:B------:R-:W4:Y:S02]  /*0180*/  LDG.E.64 R6, desc[UR4][R6.64] ;  /* 0x0000000406067981 */ /* 0x000f24000c1e1b00 */
[C---:B0-----:R-:W-:Y:S02]  /*0190*/  IMAD.WIDE R12, R17.reuse, 0x4, R12 ;  /* 0x00000004110c7825 */ /* 0x041fe400078e020c */
[----:B------:R0:W4:Y:S02]  /*01a0*/  LDG.E.EL R5, desc[UR4][R8.64] ;  /* 0x0000000408057981 */ /* 0x000124000c2e1900 */
[----:B-1----:R-:W-:Y:S02]  /*01b0*/  IMAD.WIDE R10, R17, 0x4, R14 ;  /* 0x00000004110a7825 */ /* 0x002fe400078e020e */
[----:B------:R1:W5:Y:S02]  /*01c0*/  LDG.E.EL R12, desc[UR4][R12.64] ;  /* 0x000000040c0c7981 */ /* 0x000364000c2e1900 */
[----:B---3--:R-:W-:-:S02]  /*01d0*/  IMAD.WIDE R2, R0, 0x4, R2 ;  /* 0x0000000400027825 */ /* 0x008fc400078e0202 */
[----:B------:R-:W5:Y:S01]  /*01e0*/  LDG.E.EL R11, desc[UR4][R10.64] ;  /* 0x000000040a0b7981 */ /* 0x000f62000c2e1900 */
[----:B0-----:R-:W0:Y:S03]  /*01f0*/  LDC.64 R8, c[0x0][0x240] ;  /* 0x00009000ff087b82 */ /* 0x001e260000000a00 */
[----:B------:R-:W3:Y:S01]  /*0200*/  LDG.E.64 R2, desc[UR4][R2.64] ;  /* 0x0000000402027981 */ /* 0x000ee2000c1e1b00 */
[----:B-1----:R-:W-:Y:S01]  /*0210*/  HFMA2.MMA R13, -RZ, RZ, 1.625, 0 ;  /* 0x3e800000ff0d7435 */ /* 0x002fe200000001ff */
[----:B0-----:R-:W-:-:S04]  /*0220*/  IMAD.WIDE R8, R0, 0x4, R8 ;  /* 0x0000000400087825 */ /* 0x001fc800078e0208 */
[----:B--2---:R-:W-:-:S04]  /*0230*/  FADD R4, R4, 9.9999997473787516356e-06 ;  /* 0x3727c5ac04047421 */ /* 0x004fc80000000000 */
[----:B------:R-:W0:Y:S02]  /*0240*/  MUFU.SQRT R14, R4 ;  /* 0x00000004000e7308 */ /* 0x000e240000002000 */
[C---:B0-----:R-:W-:Y:S02]  /*0250*/  FSETP.GT.AND P0, PT, R14.reuse, 8.50705917302346158658e+37, PT ;  /* 0x7e8000000e00780b */ /* 0x041fe40003f04000 */
[----:B------:R-:W-:-:S11]  /*0260*/  FSETP.GEU.AND P1, PT, R14, 1.175494350822287508e-38, PT ;  /* 0x008000000e00780b */ /* 0x000fd60003f2e000 */
[----:B------:R-:W-:-:S04]  /*0270*/  @P0 FMUL R14, R14, 0.25 ;  /* 0x3e8000000e0e0820 */ /* 0x000fc80000400000 */
[----:B------:R-:W-:-:S06]  /*0280*/  @!P1 FMUL R14, R14, 16777216 ;  /* 0x4b8000000e0e9820 */ /* 0x000fcc0000400000 */
[----:B------:R-:W0:Y:S01]  /*0290*/  MUFU.RCP R14, R14 ;  /* 0x0000000e000e7308 */ /* 0x000e220000001000 */
[----:B------:R-:W-:Y:S01]  /*02a0*/  FSEL R13, R13, 1, P0 ;  /* 0x3f8000000d0d7808 */ /* 0x000fe20000000000 */
[----:B----4-:R-:W-:-:S04]  /*02b0*/  FADD R6, R6, -R5 ;  /* 0x8000000506067221 */ /* 0x010fc80000000000 */
[----:B------:R-:W-:Y:S01]  /*02c0*/  @!P1 FMUL R13, R13, 16777216 ;  /* 0x4b8000000d0d9820 */ /* 0x000fe20000400000 */
[----:B------:R-:W-:-:S03]  /*02d0*/  FADD R7, R7, -R5 ;  /* 0x8000000507077221 */ /* 0x000fc60000000000 */
[----:B0-----:R-:W-:-:S04]  /*02e0*/  FMUL R13, R14, R13 ;  /* 0x0000000d0e0d7220 */ /* 0x001fc80000400000 */
[-C--:B------:R-:W-:Y:S01]  /*02f0*/  FMUL R6, R6, R13.reuse ;  /* 0x0000000d06067220 */ /* 0x080fe20000400000 */
[----:B------:R-:W-:-:S03]  /*0300*/  FMUL R4, R7, R13 ;  /* 0x0000000d07047220 */ /* 0x000fc60000400000 */
[C-C-:B-----5:R-:W-:Y:S01]  /*0310*/  FFMA R5, R12.reuse, R6, R11.reuse ;  /* 0x000000060c057223 */ /* 0x160fe2000000000b */
[----:B------:R-:W-:-:S03]  /*0320*/  FFMA R4, R12, R4, R11 ;  /* 0x000000040c047223 */ /* 0x000fc6000000000b */
[----:B---3--:R-:W-:Y:S01]  /*0330*/  FADD R2, R2, R5 ;  /* 0x0000000502027221 */ /* 0x008fe20000000000 */
[----:B------:R-:W-:-:S05]  /*0340*/  FADD R3, R3, R4 ;  /* 0x0000000403037221 */ /* 0x000fca0000000000 */
[----:B------:R-:W-:Y:S01]  /*0350*/  STG.E.64 desc[UR4][R8.64], R2 ;  /* 0x0000000208007986 */ /* 0x000fe2000c101b04 */
[----:B------:R-:W-:Y:S05]  /*0360*/  EXIT ;  /* 0x000000000000794d */ /* 0x000fea0003800000 */
.L_x_0:
[----:B------:R-:W-:-:S00]  /*0370*/  BRA `(.L_x_0) ;  /* 0xfffffffc00fc7947 */ /* 0x000fc0000383ffff */
[----:B------:R-:W-:-:S00]  /*0380*/  NOP ;  /* 0x0000000000007918 */ /* 0x000fc00000000000 */
[----:B------:R-:W-:-:S00]  /*0390*/  NOP ;  /* 0x0000000000007918 */ /* 0x000fc00000000000 */
[----:B------:R-:W-:-:S00]  /*03a0*/  NOP ;  /* 0x0000000000007918 */ /* 0x000fc00000000000 */
[----:B------:R-:W-:-:S00]  /*03b0*/  NOP ;  /* 0x0000000000007918 */ /* 0x000fc00000000000 */
[----:B------:R-:W-:-:S00]  /*03c0*/  NOP ;  /* 0x0000000000007918 */ /* 0x000fc00000000000 */
[----:B------:R-:W-:-:S00]  /*03d0*/  NOP ;  /* 0x0000000000007918 */ /* 0x000fc00000000000 */
[----:B------:R-:W-:-:S00]  /*03e0*/  NOP ;  /* 0x0000000000007918 */ /* 0x000fc00000000000 */
[----:B------:R-:W-:-:S00]  /*03f0*/  NOP ;  /* 0x0000000000007918 */ /* 0x000fc00000000000 */
.L_x_1:


//--------------------- .nv.global.init           --------------------------
	.section	.nv.global.init,"aw",@progbits
.nv.global.init:
	.type		_$_str,@object
	.size		_$_str,(_$_str_$_2 - _$_str)
_$_str:
        /*0000*/ 	.byte	0x5f, 0x5f, 0x43, 0x55, 0x44, 0x41, 0x5f, 0x46, 0x54, 0x5a, 0x00
	.type		_$_str_$_2,@object
	.size		_$_str_$_2,(.L_1 - _$_str_$_2)
_$_str_$_2:
        /*000b*/ 	.byte	0x5f, 0x5f, 0x43, 0x55, 0x44, 0x41, 0x5f, 0x50, 0x52, 0x45, 0x43, 0x5f, 0x53, 0x51, 0x52, 0x54
        /*001b*/ 	.byte	0x00
.L_1:


//--------------------- .nv.constant0.triton_poi_fused__native_batch_norm_legit_no_training_add_4 --------------------------
	.section	.nv.constant0.triton_poi_fused__native_batch_norm_legit_no_training_add_4,"a",@progbits
	.sectionflags	@""
	.align	4
.nv.constant0.triton_poi_fused__native_batch_norm_legit_no_training_add_4:
	.zero		588
